	.headerflags	@"EF_CUDA_TEXMODE_UNIFIED EF_CUDA_64BIT_ADDRESS EF_CUDA_ACCELERATORS EF_CUDA_SM90 EF_CUDA_VIRTUAL_SM(EF_CUDA_SM90)"
	.elftype	@"ET_EXEC"


//--------------------- .nv.info                  --------------------------
	.section	.nv.info,"",@"SHT_CUDA_INFO"
	.align	4


	//----- nvinfo : EIATTR_REGCOUNT
	.align		4
        /*0000*/ 	.byte	0x04, 0x2f
        /*0002*/ 	.short	(.L_1 - .L_0)
	.align		4
.L_0:
        /*0004*/ 	.word	index@(triton_poi_fused__to_copy_1)
        /*0008*/ 	.word	0x00000008


	//----- nvinfo : EIATTR_MIN_STACK_SIZE
	.align		4
.L_1:
        /*000c*/ 	.byte	0x04, 0x12
        /*000e*/ 	.short	(.L_3 - .L_2)
	.align		4
.L_2:
        /*0010*/ 	.word	index@(triton_poi_fused__to_copy_1)
        /*0014*/ 	.word	0x00000000


	//----- nvinfo : EIATTR_FRAME_SIZE
	.align		4
.L_3:
        /*0018*/ 	.byte	0x04, 0x11
        /*001a*/ 	.short	(.L_5 - .L_4)
	.align		4
.L_4:
        /*001c*/ 	.word	index@(triton_poi_fused__to_copy_1)
        /*0020*/ 	.word	0x00000000


	//----- nvinfo : EIATTR_MIN_STACK_SIZE
	.align		4
.L_5:
        /*0024*/ 	.byte	0x04, 0x12
        /*0026*/ 	.short	(.L_7 - .L_6)
	.align		4
.L_6:
        /*0028*/ 	.word	index@(triton_poi_fused__to_copy_1)
        /*002c*/ 	.word	0x00000000
.L_7:


//--------------------- .nv.info.triton_poi_fused__to_copy_1 --------------------------
	.section	.nv.info.triton_poi_fused__to_copy_1,"",@"SHT_CUDA_INFO"
	.sectionflags	@""
	.align	4


	//----- nvinfo : EIATTR_CUDA_API_VERSION
	.align		4
        /*0000*/ 	.byte	0x04, 0x37
        /*0002*/ 	.short	(.L_9 - .L_8)
.L_8:
        /*0004*/ 	.word	0x0000007c


	//----- nvinfo : EIATTR_KPARAM_INFO
	.align		4
.L_9:
        /*0008*/ 	.byte	0x04, 0x17
        /*000a*/ 	.short	(.L_11 - .L_10)
.L_10:
        /*000c*/ 	.word	0x00000000
        /*0010*/ 	.short	0x0002
        /*0012*/ 	.short	0x0010
        /*0014*/ 	.byte	0x00, 0xf4, 0x21, 0x00


	//----- nvinfo : EIATTR_KPARAM_INFO
	.align		4
.L_11:
        /*0018*/ 	.byte	0x04, 0x17
        /*001a*/ 	.short	(.L_13 - .L_12)
.L_12:
        /*001c*/ 	.word	0x00000000
        /*0020*/ 	.short	0x0001
        /*0022*/ 	.short	0x0008
        /*0024*/ 	.byte	0x00, 0xf0, 0x11, 0x00


	//----- nvinfo : EIATTR_KPARAM_INFO
	.align		4
.L_13:
        /*0028*/ 	.byte	0x04, 0x17
        /*002a*/ 	.short	(.L_15 - .L_14)
.L_14:
        /*002c*/ 	.word	0x00000000
        /*0030*/ 	.short	0x0000
        /*0032*/ 	.short	0x0000
        /*0034*/ 	.byte	0x00, 0xf4, 0x21, 0x00


	//----- nvinfo : EIATTR_SPARSE_MMA_MASK
	.align		4
.L_15:
        /*0038*/ 	.byte	0x03, 0x50
        /*003a*/ 	.short	0x0000


	//----- nvinfo : EIATTR_MAXREG_COUNT
	.align		4
        /*003c*/ 	.byte	0x03, 0x1b
        /*003e*/ 	.short	0x00ff


	//----- nvinfo : EIATTR_EXIT_INSTR_OFFSETS
	.align		4
        /*0040*/ 	.byte	0x04, 0x1c
        /*0042*/ 	.short	(.L_17 - .L_16)


	//   ....[0]....
.L_16:
        /*0044*/ 	.word	0x00000090


	//   ....[1]....
        /*0048*/ 	.word	0x000000d0


	//----- nvinfo : EIATTR_REQNTID
	.align		4
.L_17:
        /*004c*/ 	.byte	0x04, 0x10
        /*004e*/ 	.short	(.L_19 - .L_18)
.L_18:
        /*0050*/ 	.word	0x00000020
        /*0054*/ 	.word	0x00000001
        /*0058*/ 	.word	0x00000001


	//----- nvinfo : EIATTR_CBANK_PARAM_SIZE
	.align		4
.L_19:
        /*005c*/ 	.byte	0x03, 0x19
        /*005e*/ 	.short	0x0018


	//----- nvinfo : EIATTR_PARAM_CBANK
	.align		4
        /*0060*/ 	.byte	0x04, 0x0a
        /*0062*/ 	.short	(.L_21 - .L_20)
	.align		4
.L_20:
        /*0064*/ 	.word	index@(.nv.constant0.triton_poi_fused__to_copy_1)
        /*0068*/ 	.short	0x0210
        /*006a*/ 	.short	0x0018


	//----- nvinfo : EIATTR_SW_WAR
	.align		4
.L_21:
        /*006c*/ 	.byte	0x04, 0x36
        /*006e*/ 	.short	(.L_23 - .L_22)
.L_22:
        /*0070*/ 	.word	0x00000008
.L_23:


//--------------------- .nv.callgraph             --------------------------
	.section	.nv.callgraph,"",@"SHT_CUDA_CALLGRAPH"
	.align	4
	.sectionentsize	8
	.align		4
        /*0000*/ 	.word	0x00000000
	.align		4
        /*0004*/ 	.word	0xffffffff
	.align		4
        /*0008*/ 	.word	0x00000000
	.align		4
        /*000c*/ 	.word	0xfffffffe
	.align		4
        /*0010*/ 	.word	0x00000000
	.align		4
        /*0014*/ 	.word	0xfffffffd
	.align		4
        /*0018*/ 	.word	0x00000000
	.align		4
        /*001c*/ 	.word	0xfffffffc


//--------------------- .text.triton_poi_fused__to_copy_1 --------------------------
	.section	.text.triton_poi_fused__to_copy_1,"ax",@progbits
	.align	128
        .global         triton_poi_fused__to_copy_1
        .type           triton_poi_fused__to_copy_1,@function
        .size           triton_poi_fused__to_copy_1,(.L_x_1 - triton_poi_fused__to_copy_1)
        .other          triton_poi_fused__to_copy_1,@"STO_CUDA_ENTRY STV_DEFAULT"
triton_poi_fused__to_copy_1:
.text.triton_poi_fused__to_copy_1:
[----:B------:R-:W0:Y:S02]  /*0000*/  LDC R1, c[0x0][0x28] ;  /* 0x00000a00ff017b82 */ /* 0x000e240000000800 */
[----:B------:R-:W1:Y:S01]  /*0010*/  S2R R0, SR_TID.X ;  /* 0x0000000000007919 */ /* 0x000e620000002100 */
[----:B------:R-:W2:Y:S01]  /*0020*/  LDC.64 R2, c[0x0][0x210] ;  /* 0x00008400ff027b82 */ /* 0x000ea20000000a00 */
[----:B------:R-:W-:Y:S01]  /*0030*/  ULDC UR4, c[0x0][0x218] ;  /* 0x0000860000047ab9 */ /* 0x000fe20000000800 */
[----:B------:R-:W3:Y:S01]  /*0040*/  S2R R5, SR_CTAID.X ;  /* 0x0000000000057919 */ /* 0x000ee20000002500 */
[----:B-1----:R-:W-:-:S05]  /*0050*/  LOP3.LUT R0, R0, 0x1f, RZ, 0xc0, !PT ;  /* 0x0000001f00007812 */ /* 0x002fca00078ec0ff */
[----:B---3--:R-:W-:-:S04]  /*0060*/  IMAD R5, R5, 0x20, R0 ;  /* 0x0000002005057824 */ /* 0x008fc800078e0200 */
[C---:B--2---:R-:W-:Y:S01]  /*0070*/  IMAD.WIDE R2, R5.reuse, 0x4, R2 ;  /* 0x0000000405027825 */ /* 0x044fe200078e0202 */
[----:B------:R-:W-:-:S13]  /*0080*/  ISETP.GE.AND P0, PT, R5, UR4, PT ;  /* 0x0000000405007c0c */ /* 0x000fda000bf06270 */
[----:B------:R-:W-:Y:S05]  /*0090*/  @P0 EXIT ;  /* 0x000000000000094d */ /* 0x000fea0003800000 */
[----:B------:R-:W-:Y:S01]  /*00a0*/  I2FP.F32.S32 R5, R5 ;  /* 0x0000000500057245 */ /* 0x000fe20000201400 */
[----:B------:R-:W-:-:S04]  /*00b0*/  ULDC.64 UR4, c[0x0][0x208] ;  /* 0x0000820000047ab9 */ /* 0x000fc80000000a00 */
[----:B------:R-:W-:Y:S01]  /*00c0*/  STG.E desc[UR4][R2.64], R5 ;  /* 0x0000000502007986 */ /* 0x000fe2000c101904 */
[----:B------:R-:W-:Y:S05]  /*00d0*/  EXIT ;  /* 0x000000000000794d */ /* 0x000fea0003800000 */
.L_x_0:
[----:B------:R-:W-:-:S00]  /*00e0*/  BRA `(.L_x_0) ;  /* 0xfffffffc00fc7947 */ /* 0x000fc0000383ffff */
[----:B------:R-:W-:-:S00]  /*00f0*/  NOP ;  /* 0x0000000000007918 */ /* 0x000fc00000000000 */
        /* <DEDUP_REMOVED lines=8> */
.L_x_1:


//--------------------- .nv.constant0.triton_poi_fused__to_copy_1 --------------------------
	.section	.nv.constant0.triton_poi_fused__to_copy_1,"a",@progbits
	.sectionflags	@""
	.align	4
.nv.constant0.triton_poi_fused__to_copy_1:
	.zero		552
